//
// Generated by NVIDIA NVVM Compiler
//
// Compiler Build ID: CL-36424714
// Cuda compilation tools, release 13.0, V13.0.88
// Based on NVVM 20.0.0
//

.version 9.0
.target sm_100
.address_size 64

	// .globl	gfill_32

.visible .entry gfill_32(
	.param .u32 gfill_32_param_0,
	.param .u64 .ptr .align 1 gfill_32_param_1,
	.param .u64 .ptr .align 1 gfill_32_param_2
)
{
	.reg .pred 	%p<2>;
	.reg .b32 	%r<6>;
	.reg .b32 	%f<2>;
	.reg .b64 	%rd<7>;

	ld.param.u32 	%r2, [gfill_32_param_0];
	ld.param.u64 	%rd1, [gfill_32_param_1];
	ld.param.u64 	%rd2, [gfill_32_param_2];
	mov.u32 	%r3, %tid.x;
	mov.u32 	%r4, %ctaid.x;
	mov.u32 	%r5, %ntid.x;
	mad.lo.s32 	%r1, %r4, %r5, %r3;
	setp.ge.s32 	%p1, %r1, %r2;
	@%p1 bra 	$L__BB0_2;
	cvta.to.global.u64 	%rd3, %rd1;
	cvta.to.global.u64 	%rd4, %rd2;
	ld.global.f32 	%f1, [%rd3];
	mul.wide.s32 	%rd5, %r1, 4;
	add.s64 	%rd6, %rd4, %rd5;
	st.global.f32 	[%rd6], %f1;
$L__BB0_2:
	ret;

}


// ===== COMPILED SASS (sm_100) =====

	.target	sm_100

	.elftype	@"ET_EXEC"


//--------------------- .note.nv.tkinfo           --------------------------
	.section	.note.nv.tkinfo,"",@"SHT_NOTE"
	.sectionflags	@"SHF_NOTE_NV_TKINFO"
	.tkinfo
        /*0018*/ 	.word	0x00000002
        /*0030*/ 	.string	""
        /*0030*/ 	.string	"ptxas"
        /*0030*/ 	.string	"Cuda compilation tools, release 13.0, V13.0.88"
        /*0030*/ 	.string	"Build cuda_13.0.r13.0/compiler.36424714_0"
        /*0030*/ 	.string	"-arch sm_100 -m 64 "



//--------------------- .note.nv.cuinfo           --------------------------
	.section	.note.nv.cuinfo,"",@"SHT_NOTE"
	.sectionflags	@"SHF_NOTE_NV_CUINFO"
        /*0018*/ 	.short	0x0002
        /*001a*/ 	.short	0x0064
        /*001c*/ 	.short	0x0082
	.zero		2


//--------------------- .nv.info                  --------------------------
	.section	.nv.info,"",@"SHT_CUDA_INFO"
	.align	4


	//----- nvinfo : EIATTR_REGCOUNT
	.align		4
        /*0000*/ 	.byte	0x04, 0x2f
        /*0002*/ 	.short	(.L_1 - .L_0)
	.align		4
.L_0:
        /*0004*/ 	.word	index@(gfill_32)
        /*0008*/ 	.word	0x0000000a


	//----- nvinfo : EIATTR_FRAME_SIZE
	.align		4
.L_1:
        /*000c*/ 	.byte	0x04, 0x11
        /*000e*/ 	.short	(.L_3 - .L_2)
	.align		4
.L_2:
        /*0010*/ 	.word	index@(gfill_32)
        /*0014*/ 	.word	0x00000000


	//----- nvinfo : EIATTR_MIN_STACK_SIZE
	.align		4
.L_3:
        /*0018*/ 	.byte	0x04, 0x12
        /*001a*/ 	.short	(.L_5 - .L_4)
	.align		4
.L_4:
        /*001c*/ 	.word	index@(gfill_32)
        /*0020*/ 	.word	0x00000000
.L_5:


//--------------------- .nv.compat                --------------------------
	.section	.nv.compat,"",@"SHT_CUDA_COMPAT_INFO"
	.align	4
        /*0000*/ 	.byte	0x02, 0x09, 0x00, 0x00, 0x02, 0x02, 0x01, 0x00, 0x02, 0x05, 0x05, 0x00, 0x03, 0x07, 0x01, 0x01
        /*0010*/ 	.byte	0x02, 0x03, 0x00, 0x00, 0x02, 0x06, 0x01, 0x00, 0x04, 0x0b, 0x08, 0x00, 0x09, 0x00, 0x00, 0x00
        /*0020*/ 	.byte	0x00, 0x00, 0x00, 0x00


//--------------------- .nv.info.gfill_32         --------------------------
	.section	.nv.info.gfill_32,"",@"SHT_CUDA_INFO"
	.sectionflags	@""
	.align	4


	//----- nvinfo : EIATTR_CUDA_API_VERSION
	.align		4
        /*0000*/ 	.byte	0x04, 0x37
        /*0002*/ 	.short	(.L_7 - .L_6)
.L_6:
        /*0004*/ 	.word	0x00000082


	//----- nvinfo : EIATTR_KPARAM_INFO
	.align		4
.L_7:
        /*0008*/ 	.byte	0x04, 0x17
        /*000a*/ 	.short	(.L_9 - .L_8)
.L_8:
        /*000c*/ 	.word	0x00000000
        /*0010*/ 	.short	0x0002
        /*0012*/ 	.short	0x0010
        /*0014*/ 	.byte	0x00, 0xf5, 0x21, 0x00


	//----- nvinfo : EIATTR_KPARAM_INFO
	.align		4
.L_9:
        /*0018*/ 	.byte	0x04, 0x17
        /*001a*/ 	.short	(.L_11 - .L_10)
.L_10:
        /*001c*/ 	.word	0x00000000
        /*0020*/ 	.short	0x0001
        /*0022*/ 	.short	0x0008
        /*0024*/ 	.byte	0x00, 0xf5, 0x21, 0x00


	//----- nvinfo : EIATTR_KPARAM_INFO
	.align		4
.L_11:
        /*0028*/ 	.byte	0x04, 0x17
        /*002a*/ 	.short	(.L_13 - .L_12)
.L_12:
        /*002c*/ 	.word	0x00000000
        /*0030*/ 	.short	0x0000
        /*0032*/ 	.short	0x0000
        /*0034*/ 	.byte	0x00, 0xf0, 0x11, 0x00


	//----- nvinfo : EIATTR_SPARSE_MMA_MASK
	.align		4
.L_13:
        /*0038*/ 	.byte	0x03, 0x50
        /*003a*/ 	.short	0x0000


	//----- nvinfo : EIATTR_MAXREG_COUNT
	.align		4
        /*003c*/ 	.byte	0x03, 0x1b
        /*003e*/ 	.short	0x00ff


	//----- nvinfo : EIATTR_MERCURY_ISA_VERSION
	.align		4
        /*0040*/ 	.byte	0x03, 0x5f
        /*0042*/ 	.short	0x0101


	//----- nvinfo : EIATTR_VRC_CTA_INIT_COUNT
	.align		4
        /*0044*/ 	.byte	0x02, 0x4a
	.zero		1
	.zero		1


	//----- nvinfo : EIATTR_EXIT_INSTR_OFFSETS
	.align		4
        /*0048*/ 	.byte	0x04, 0x1c
        /*004a*/ 	.short	(.L_15 - .L_14)


	//   ....[0]....
.L_14:
        /*004c*/ 	.word	0x00000070


	//   ....[1]....
        /*0050*/ 	.word	0x000000e0


	//----- nvinfo : EIATTR_CBANK_PARAM_SIZE
	.align		4
.L_15:
        /*0054*/ 	.byte	0x03, 0x19
        /*0056*/ 	.short	0x0018


	//----- nvinfo : EIATTR_PARAM_CBANK
	.align		4
        /*0058*/ 	.byte	0x04, 0x0a
        /*005a*/ 	.short	(.L_17 - .L_16)
	.align		4
.L_16:
        /*005c*/ 	.word	index@(.nv.constant0.gfill_32)
        /*0060*/ 	.short	0x0380
        /*0062*/ 	.short	0x0018


	//----- nvinfo : EIATTR_SW_WAR
	.align		4
.L_17:
        /*0064*/ 	.byte	0x04, 0x36
        /*0066*/ 	.short	(.L_19 - .L_18)
.L_18:
        /*0068*/ 	.word	0x00000008
.L_19:


//--------------------- .nv.callgraph             --------------------------
	.section	.nv.callgraph,"",@"SHT_CUDA_CALLGRAPH"
	.align	4
	.sectionentsize	8
	.align		4
        /*0000*/ 	.word	0x00000000
	.align		4
        /*0004*/ 	.word	0xffffffff
	.align		4
        /*0008*/ 	.word	0x00000000
	.align		4
        /*000c*/ 	.word	0xfffffffe
	.align		4
        /*0010*/ 	.word	0x00000000
	.align		4
        /*0014*/ 	.word	0xfffffffd
	.align		4
        /*0018*/ 	.word	0x00000000
	.align		4
        /*001c*/ 	.word	0xfffffffc


//--------------------- .text.gfill_32            --------------------------
	.section	.text.gfill_32,"ax",@progbits
	.align	128
        .global         gfill_32
        .type           gfill_32,@function
        .size           gfill_32,(.L_x_1 - gfill_32)
        .other          gfill_32,@"STO_CUDA_ENTRY STV_DEFAULT"
gfill_32:
.text.gfill_32:
[----:B------:R-:W-:Y:S01]  /*0000*/  LDC R1, c[0x0][0x37c] ;  /* 0x0000df00ff017b82 */ /* 0x000fe20000000800 */
[----:B------:R-:W0:Y:S07]  /*0010*/  S2R R7, SR_TID.X ;  /* 0x0000000000077919 */ /* 0x000e2e0000002100 */
[----:B------:R-:W0:Y:S01]  /*0020*/  S2UR UR4, SR_CTAID.X ;  /* 0x00000000000479c3 */ /* 0x000e220000002500 */
[----:B------:R-:W1:Y:S07]  /*0030*/  LDCU UR5, c[0x0][0x380] ;  /* 0x00007000ff0577ac */ /* 0x000e6e0008000800 */
[----:B------:R-:W0:Y:S02]  /*0040*/  LDC R0, c[0x0][0x360] ;  /* 0x0000d800ff007b82 */ /* 0x000e240000000800 */
[----:B0-----:R-:W-:-:S05]  /*0050*/  IMAD R7, R0, UR4, R7 ;  /* 0x0000000400077c24 */ /* 0x001fca000f8e0207 */
[----:B-1----:R-:W-:-:S13]  /*0060*/  ISETP.GE.AND P0, PT, R7, UR5, PT ;  /* 0x0000000507007c0c */ /* 0x002fda000bf06270 */
[----:B------:R-:W-:Y:S05]  /*0070*/  @P0 EXIT ;  /* 0x000000000000094d */ /* 0x000fea0003800000 */
[----:B------:R-:W0:Y:S01]  /*0080*/  LDC.64 R2, c[0x0][0x388] ;  /* 0x0000e200ff027b82 */ /* 0x000e220000000a00 */
[----:B------:R-:W0:Y:S07]  /*0090*/  LDCU.64 UR4, c[0x0][0x358] ;  /* 0x00006b00ff0477ac */ /* 0x000e2e0008000a00 */
[----:B------:R-:W1:Y:S01]  /*00a0*/  LDC.64 R4, c[0x0][0x390] ;  /* 0x0000e400ff047b82 */ /* 0x000e620000000a00 */
[----:B0-----:R-:W2:Y:S01]  /*00b0*/  LDG.E R3, desc[UR4][R2.64] ;  /* 0x0000000402037981 */ /* 0x001ea2000c1e1900 */
[----:B-1----:R-:W-:-:S05]  /*00c0*/  IMAD.WIDE R4, R7, 0x4, R4 ;  /* 0x0000000407047825 */ /* 0x002fca00078e0204 */
[----:B--2---:R-:W-:Y:S01]  /*00d0*/  STG.E desc[UR4][R4.64], R3 ;  /* 0x0000000304007986 */ /* 0x004fe2000c101904 */
[----:B------:R-:W-:Y:S05]  /*00e0*/  EXIT ;  /* 0x000000000000794d */ /* 0x000fea0003800000 */
.L_x_0:
[----:B------:R-:W-:-:S00]  /*00f0*/  BRA `(.L_x_0) ;  /* 0xfffffffc00fc7947 */ /* 0x000fc0000383ffff */
[----:B------:R-:W-:-:S00]  /*0100*/  NOP ;  /* 0x0000000000007918 */ /* 0x000fc00000000000 */
[----:B------:R-:W-:-:S00]  /*0110*/  NOP ;  /* 0x0000000000007918 */ /* 0x000fc00000000000 */
[----:B------:R-:W-:-:S00]  /*0120*/  NOP ;  /* 0x0000000000007918 */ /* 0x000fc00000000000 */
[----:B------:R-:W-:-:S00]  /*0130*/  NOP ;  /* 0x0000000000007918 */ /* 0x000fc00000000000 */
[----:B------:R-:W-:-:S00]  /*0140*/  NOP ;  /* 0x0000000000007918 */ /* 0x000fc00000000000 */
[----:B------:R-:W-:-:S00]  /*0150*/  NOP ;  /* 0x0000000000007918 */ /* 0x000fc00000000000 */
[----:B------:R-:W-:-:S00]  /*0160*/  NOP ;  /* 0x0000000000007918 */ /* 0x000fc00000000000 */
[----:B------:R-:W-:-:S00]  /*0170*/  NOP ;  /* 0x0000000000007918 */ /* 0x000fc00000000000 */
.L_x_1:


//--------------------- .nv.shared.reserved.0     --------------------------
	.section	.nv.shared.reserved.0,"aw",@nobits
	.weak		__nv_reservedSMEM_offset_0_alias
	.size		__nv_reservedSMEM_offset_0_alias, 0, 64
	.other		__nv_reservedSMEM_offset_0_alias,@"STO_CUDA_RESERVED_SHARED STV_DEFAULT"
__nv_reservedSMEM_offset_0_alias:
	.zero		0
	.zero		64


//--------------------- .nv.constant0.gfill_32    --------------------------
	.section	.nv.constant0.gfill_32,"a",@progbits
	.sectionflags	@""
	.align	4
.nv.constant0.gfill_32:
	.zero		920


//--------------------- SYMBOLS --------------------------

	.type		.nv.reservedSmem.offset0,@object
	.size		.nv.reservedSmem.offset0,0x4
